//
// Generated by NVIDIA NVVM Compiler
//
// Compiler Build ID: CL-36424714
// Cuda compilation tools, release 13.0, V13.0.88
// Based on NVVM 20.0.0
//

.version 9.0
.target sm_100
.address_size 64

	// .globl	_Z10gpu_reluV1PfS_i

.visible .entry _Z10gpu_reluV1PfS_i(
	.param .u64 .ptr .align 1 _Z10gpu_reluV1PfS_i_param_0,
	.param .u64 .ptr .align 1 _Z10gpu_reluV1PfS_i_param_1,
	.param .u32 _Z10gpu_reluV1PfS_i_param_2
)
{
	.reg .pred 	%p<2>;
	.reg .b32 	%r<6>;
	.reg .b32 	%f<3>;
	.reg .b64 	%rd<8>;

	ld.param.u64 	%rd1, [_Z10gpu_reluV1PfS_i_param_0];
	ld.param.u64 	%rd2, [_Z10gpu_reluV1PfS_i_param_1];
	ld.param.u32 	%r2, [_Z10gpu_reluV1PfS_i_param_2];
	mov.u32 	%r3, %ntid.x;
	mov.u32 	%r4, %ctaid.x;
	mov.u32 	%r5, %tid.x;
	mad.lo.s32 	%r1, %r3, %r4, %r5;
	setp.ge.s32 	%p1, %r1, %r2;
	@%p1 bra 	$L__BB0_2;
	cvta.to.global.u64 	%rd3, %rd1;
	cvta.to.global.u64 	%rd4, %rd2;
	mul.wide.s32 	%rd5, %r1, 4;
	add.s64 	%rd6, %rd3, %rd5;
	ld.global.f32 	%f1, [%rd6];
	max.f32 	%f2, %f1, 0f00000000;
	add.s64 	%rd7, %rd4, %rd5;
	st.global.f32 	[%rd7], %f2;
$L__BB0_2:
	ret;

}
	// .globl	_Z10gpu_reluV3PfS_i
.visible .entry _Z10gpu_reluV3PfS_i(
	.param .u64 .ptr .align 1 _Z10gpu_reluV3PfS_i_param_0,
	.param .u64 .ptr .align 1 _Z10gpu_reluV3PfS_i_param_1,
	.param .u32 _Z10gpu_reluV3PfS_i_param_2
)
{
	.reg .pred 	%p<2>;
	.reg .b32 	%r<7>;
	.reg .b32 	%f<9>;
	.reg .b64 	%rd<8>;

	ld.param.u64 	%rd1, [_Z10gpu_reluV3PfS_i_param_0];
	ld.param.u64 	%rd2, [_Z10gpu_reluV3PfS_i_param_1];
	ld.param.u32 	%r2, [_Z10gpu_reluV3PfS_i_param_2];
	mov.u32 	%r3, %tid.x;
	mov.u32 	%r4, %ntid.x;
	mov.u32 	%r5, %ctaid.x;
	mad.lo.s32 	%r6, %r4, %r5, %r3;
	shl.b32 	%r1, %r6, 2;
	setp.ge.s32 	%p1, %r1, %r2;
	@%p1 bra 	$L__BB1_2;
	cvta.to.global.u64 	%rd3, %rd1;
	cvta.to.global.u64 	%rd4, %rd2;
	mul.wide.s32 	%rd5, %r1, 4;
	add.s64 	%rd6, %rd3, %rd5;
	ld.global.v4.f32 	{%f1, %f2, %f3, %f4}, [%rd6];
	max.f32 	%f5, %f1, 0f00000000;
	max.f32 	%f6, %f2, 0f00000000;
	max.f32 	%f7, %f3, 0f00000000;
	max.f32 	%f8, %f4, 0f00000000;
	add.s64 	%rd7, %rd4, %rd5;
	st.global.v4.f32 	[%rd7], {%f5, %f6, %f7, %f8};
$L__BB1_2:
	ret;

}


// ===== COMPILED SASS (sm_100) =====

	.target	sm_100

	.elftype	@"ET_EXEC"


//--------------------- .note.nv.tkinfo           --------------------------
	.section	.note.nv.tkinfo,"",@"SHT_NOTE"
	.sectionflags	@"SHF_NOTE_NV_TKINFO"
	.tkinfo
        /*0018*/ 	.word	0x00000002
        /*0030*/ 	.string	""
        /*0030*/ 	.string	"ptxas"
        /*0030*/ 	.string	"Cuda compilation tools, release 13.0, V13.0.88"
        /*0030*/ 	.string	"Build cuda_13.0.r13.0/compiler.36424714_0"
        /*0030*/ 	.string	"-arch sm_100 -m 64 "



//--------------------- .note.nv.cuinfo           --------------------------
	.section	.note.nv.cuinfo,"",@"SHT_NOTE"
	.sectionflags	@"SHF_NOTE_NV_CUINFO"
        /*0018*/ 	.short	0x0002
        /*001a*/ 	.short	0x0064
        /*001c*/ 	.short	0x0082
	.zero		2


//--------------------- .nv.info                  --------------------------
	.section	.nv.info,"",@"SHT_CUDA_INFO"
	.align	4


	//----- nvinfo : EIATTR_REGCOUNT
	.align		4
        /*0000*/ 	.byte	0x04, 0x2f
        /*0002*/ 	.short	(.L_1 - .L_0)
	.align		4
.L_0:
        /*0004*/ 	.word	index@(_Z10gpu_reluV1PfS_i)
        /*0008*/ 	.word	0x0000000a


	//----- nvinfo : EIATTR_FRAME_SIZE
	.align		4
.L_1:
        /*000c*/ 	.byte	0x04, 0x11
        /*000e*/ 	.short	(.L_3 - .L_2)
	.align		4
.L_2:
        /*0010*/ 	.word	index@(_Z10gpu_reluV1PfS_i)
        /*0014*/ 	.word	0x00000000


	//----- nvinfo : EIATTR_REGCOUNT
	.align		4
.L_3:
        /*0018*/ 	.byte	0x04, 0x2f
        /*001a*/ 	.short	(.L_5 - .L_4)
	.align		4
.L_4:
        /*001c*/ 	.word	index@(_Z10gpu_reluV3PfS_i)
        /*0020*/ 	.word	0x0000000e


	//----- nvinfo : EIATTR_FRAME_SIZE
	.align		4
.L_5:
        /*0024*/ 	.byte	0x04, 0x11
        /*0026*/ 	.short	(.L_7 - .L_6)
	.align		4
.L_6:
        /*0028*/ 	.word	index@(_Z10gpu_reluV3PfS_i)
        /*002c*/ 	.word	0x00000000


	//----- nvinfo : EIATTR_MIN_STACK_SIZE
	.align		4
.L_7:
        /*0030*/ 	.byte	0x04, 0x12
        /*0032*/ 	.short	(.L_9 - .L_8)
	.align		4
.L_8:
        /*0034*/ 	.word	index@(_Z10gpu_reluV3PfS_i)
        /*0038*/ 	.word	0x00000000


	//----- nvinfo : EIATTR_MIN_STACK_SIZE
	.align		4
.L_9:
        /*003c*/ 	.byte	0x04, 0x12
        /*003e*/ 	.short	(.L_11 - .L_10)
	.align		4
.L_10:
        /*0040*/ 	.word	index@(_Z10gpu_reluV1PfS_i)
        /*0044*/ 	.word	0x00000000
.L_11:


//--------------------- .nv.compat                --------------------------
	.section	.nv.compat,"",@"SHT_CUDA_COMPAT_INFO"
	.align	4
        /*0000*/ 	.byte	0x02, 0x09, 0x00, 0x00, 0x02, 0x02, 0x01, 0x00, 0x02, 0x05, 0x05, 0x00, 0x03, 0x07, 0x01, 0x01
        /*0010*/ 	.byte	0x02, 0x03, 0x00, 0x00, 0x02, 0x06, 0x01, 0x00, 0x04, 0x0b, 0x08, 0x00, 0x09, 0x00, 0x00, 0x00
        /*0020*/ 	.byte	0x00, 0x00, 0x00, 0x00


//--------------------- .nv.info._Z10gpu_reluV3PfS_i --------------------------
	.section	.nv.info._Z10gpu_reluV3PfS_i,"",@"SHT_CUDA_INFO"
	.sectionflags	@""
	.align	4


	//----- nvinfo : EIATTR_CUDA_API_VERSION
	.align		4
        /*0000*/ 	.byte	0x04, 0x37
        /*0002*/ 	.short	(.L_13 - .L_12)
.L_12:
        /*0004*/ 	.word	0x00000082


	//----- nvinfo : EIATTR_KPARAM_INFO
	.align		4
.L_13:
        /*0008*/ 	.byte	0x04, 0x17
        /*000a*/ 	.short	(.L_15 - .L_14)
.L_14:
        /*000c*/ 	.word	0x00000000
        /*0010*/ 	.short	0x0002
        /*0012*/ 	.short	0x0010
        /*0014*/ 	.byte	0x00, 0xf0, 0x11, 0x00


	//----- nvinfo : EIATTR_KPARAM_INFO
	.align		4
.L_15:
        /*0018*/ 	.byte	0x04, 0x17
        /*001a*/ 	.short	(.L_17 - .L_16)
.L_16:
        /*001c*/ 	.word	0x00000000
        /*0020*/ 	.short	0x0001
        /*0022*/ 	.short	0x0008
        /*0024*/ 	.byte	0x00, 0xf5, 0x21, 0x00


	//----- nvinfo : EIATTR_KPARAM_INFO
	.align		4
.L_17:
        /*0028*/ 	.byte	0x04, 0x17
        /*002a*/ 	.short	(.L_19 - .L_18)
.L_18:
        /*002c*/ 	.word	0x00000000
        /*0030*/ 	.short	0x0000
        /*0032*/ 	.short	0x0000
        /*0034*/ 	.byte	0x00, 0xf5, 0x21, 0x00


	//----- nvinfo : EIATTR_SPARSE_MMA_MASK
	.align		4
.L_19:
        /*0038*/ 	.byte	0x03, 0x50
        /*003a*/ 	.short	0x0000


	//----- nvinfo : EIATTR_MAXREG_COUNT
	.align		4
        /*003c*/ 	.byte	0x03, 0x1b
        /*003e*/ 	.short	0x00ff


	//----- nvinfo : EIATTR_MERCURY_ISA_VERSION
	.align		4
        /*0040*/ 	.byte	0x03, 0x5f
        /*0042*/ 	.short	0x0101


	//----- nvinfo : EIATTR_VRC_CTA_INIT_COUNT
	.align		4
        /*0044*/ 	.byte	0x02, 0x4a
	.zero		1
	.zero		1


	//----- nvinfo : EIATTR_EXIT_INSTR_OFFSETS
	.align		4
        /*0048*/ 	.byte	0x04, 0x1c
        /*004a*/ 	.short	(.L_21 - .L_20)


	//   ....[0]....
.L_20:
        /*004c*/ 	.word	0x00000080


	//   ....[1]....
        /*0050*/ 	.word	0x00000140


	//----- nvinfo : EIATTR_CBANK_PARAM_SIZE
	.align		4
.L_21:
        /*0054*/ 	.byte	0x03, 0x19
        /*0056*/ 	.short	0x0014


	//----- nvinfo : EIATTR_PARAM_CBANK
	.align		4
        /*0058*/ 	.byte	0x04, 0x0a
        /*005a*/ 	.short	(.L_23 - .L_22)
	.align		4
.L_22:
        /*005c*/ 	.word	index@(.nv.constant0._Z10gpu_reluV3PfS_i)
        /*0060*/ 	.short	0x0380
        /*0062*/ 	.short	0x0014


	//----- nvinfo : EIATTR_SW_WAR
	.align		4
.L_23:
        /*0064*/ 	.byte	0x04, 0x36
        /*0066*/ 	.short	(.L_25 - .L_24)
.L_24:
        /*0068*/ 	.word	0x00000008
.L_25:


//--------------------- .nv.info._Z10gpu_reluV1PfS_i --------------------------
	.section	.nv.info._Z10gpu_reluV1PfS_i,"",@"SHT_CUDA_INFO"
	.sectionflags	@""
	.align	4


	//----- nvinfo : EIATTR_CUDA_API_VERSION
	.align		4
        /*0000*/ 	.byte	0x04, 0x37
        /*0002*/ 	.short	(.L_27 - .L_26)
.L_26:
        /*0004*/ 	.word	0x00000082


	//----- nvinfo : EIATTR_KPARAM_INFO
	.align		4
.L_27:
        /*0008*/ 	.byte	0x04, 0x17
        /*000a*/ 	.short	(.L_29 - .L_28)
.L_28:
        /*000c*/ 	.word	0x00000000
        /*0010*/ 	.short	0x0002
        /*0012*/ 	.short	0x0010
        /*0014*/ 	.byte	0x00, 0xf0, 0x11, 0x00


	//----- nvinfo : EIATTR_KPARAM_INFO
	.align		4
.L_29:
        /*0018*/ 	.byte	0x04, 0x17
        /*001a*/ 	.short	(.L_31 - .L_30)
.L_30:
        /*001c*/ 	.word	0x00000000
        /*0020*/ 	.short	0x0001
        /*0022*/ 	.short	0x0008
        /*0024*/ 	.byte	0x00, 0xf5, 0x21, 0x00


	//----- nvinfo : EIATTR_KPARAM_INFO
	.align		4
.L_31:
        /*0028*/ 	.byte	0x04, 0x17
        /*002a*/ 	.short	(.L_33 - .L_32)
.L_32:
        /*002c*/ 	.word	0x00000000
        /*0030*/ 	.short	0x0000
        /*0032*/ 	.short	0x0000
        /*0034*/ 	.byte	0x00, 0xf5, 0x21, 0x00


	//----- nvinfo : EIATTR_SPARSE_MMA_MASK
	.align		4
.L_33:
        /*0038*/ 	.byte	0x03, 0x50
        /*003a*/ 	.short	0x0000


	//----- nvinfo : EIATTR_MAXREG_COUNT
	.align		4
        /*003c*/ 	.byte	0x03, 0x1b
        /*003e*/ 	.short	0x00ff


	//----- nvinfo : EIATTR_MERCURY_ISA_VERSION
	.align		4
        /*0040*/ 	.byte	0x03, 0x5f
        /*0042*/ 	.short	0x0101


	//----- nvinfo : EIATTR_VRC_CTA_INIT_COUNT
	.align		4
        /*0044*/ 	.byte	0x02, 0x4a
	.zero		1
	.zero		1


	//----- nvinfo : EIATTR_EXIT_INSTR_OFFSETS
	.align		4
        /*0048*/ 	.byte	0x04, 0x1c
        /*004a*/ 	.short	(.L_35 - .L_34)


	//   ....[0]....
.L_34:
        /*004c*/ 	.word	0x00000070


	//   ....[1]....
        /*0050*/ 	.word	0x00000100


	//----- nvinfo : EIATTR_CBANK_PARAM_SIZE
	.align		4
.L_35:
        /*0054*/ 	.byte	0x03, 0x19
        /*0056*/ 	.short	0x0014


	//----- nvinfo : EIATTR_PARAM_CBANK
	.align		4
        /*0058*/ 	.byte	0x04, 0x0a
        /*005a*/ 	.short	(.L_37 - .L_36)
	.align		4
.L_36:
        /*005c*/ 	.word	index@(.nv.constant0._Z10gpu_reluV1PfS_i)
        /*0060*/ 	.short	0x0380
        /*0062*/ 	.short	0x0014


	//----- nvinfo : EIATTR_SW_WAR
	.align		4
.L_37:
        /*0064*/ 	.byte	0x04, 0x36
        /*0066*/ 	.short	(.L_39 - .L_38)
.L_38:
        /*0068*/ 	.word	0x00000008
.L_39:


//--------------------- .nv.callgraph             --------------------------
	.section	.nv.callgraph,"",@"SHT_CUDA_CALLGRAPH"
	.align	4
	.sectionentsize	8
	.align		4
        /*0000*/ 	.word	0x00000000
	.align		4
        /*0004*/ 	.word	0xffffffff
	.align		4
        /*0008*/ 	.word	0x00000000
	.align		4
        /*000c*/ 	.word	0xfffffffe
	.align		4
        /*0010*/ 	.word	0x00000000
	.align		4
        /*0014*/ 	.word	0xfffffffd
	.align		4
        /*0018*/ 	.word	0x00000000
	.align		4
        /*001c*/ 	.word	0xfffffffc


//--------------------- .text._Z10gpu_reluV3PfS_i --------------------------
	.section	.text._Z10gpu_reluV3PfS_i,"ax",@progbits
	.align	128
        .global         _Z10gpu_reluV3PfS_i
        .type           _Z10gpu_reluV3PfS_i,@function
        .size           _Z10gpu_reluV3PfS_i,(.L_x_2 - _Z10gpu_reluV3PfS_i)
        .other          _Z10gpu_reluV3PfS_i,@"STO_CUDA_ENTRY STV_DEFAULT"
_Z10gpu_reluV3PfS_i:
.text._Z10gpu_reluV3PfS_i:
[----:B------:R-:W-:Y:S01]  /*0000*/  LDC R1, c[0x0][0x37c] ;  /* 0x0000df00ff017b82 */ /* 0x000fe20000000800 */
[----:B------:R-:W0:Y:S01]  /*0010*/  S2R R0, SR_TID.X ;  /* 0x0000000000007919 */ /* 0x000e220000002100 */
[----:B------:R-:W0:Y:S01]  /*0020*/  LDCU UR4, c[0x0][0x360] ;  /* 0x00006c00ff0477ac */ /* 0x000e220008000800 */
[----:B------:R-:W0:Y:S01]  /*0030*/  S2R R3, SR_CTAID.X ;  /* 0x0000000000037919 */ /* 0x000e220000002500 */
[----:B------:R-:W1:Y:S01]  /*0040*/  LDCU UR5, c[0x0][0x390] ;  /* 0x00007200ff0577ac */ /* 0x000e620008000800 */
[----:B0-----:R-:W-:-:S04]  /*0050*/  IMAD R0, R3, UR4, R0 ;  /* 0x0000000403007c24 */ /* 0x001fc8000f8e0200 */
[----:B------:R-:W-:-:S05]  /*0060*/  IMAD.SHL.U32 R7, R0, 0x4, RZ ;  /* 0x0000000400077824 */ /* 0x000fca00078e00ff */
[----:B-1----:R-:W-:-:S13]  /*0070*/  ISETP.GE.AND P0, PT, R7, UR5, PT ;  /* 0x0000000507007c0c */ /* 0x002fda000bf06270 */
[----:B------:R-:W-:Y:S05]  /*0080*/  @P0 EXIT ;  /* 0x000000000000094d */ /* 0x000fea0003800000 */
[----:B------:R-:W0:Y:S01]  /*0090*/  LDC.64 R2, c[0x0][0x380] ;  /* 0x0000e000ff027b82 */ /* 0x000e220000000a00 */
[----:B------:R-:W1:Y:S07]  /*00a0*/  LDCU.64 UR4, c[0x0][0x358] ;  /* 0x00006b00ff0477ac */ /* 0x000e6e0008000a00 */
[----:B------:R-:W2:Y:S01]  /*00b0*/  LDC.64 R4, c[0x0][0x388] ;  /* 0x0000e200ff047b82 */ /* 0x000ea20000000a00 */
[----:B0-----:R-:W-:-:S05]  /*00c0*/  IMAD.WIDE R2, R7, 0x4, R2 ;  /* 0x0000000407027825 */ /* 0x001fca00078e0202 */
[----:B-1----:R-:W3:Y:S01]  /*00d0*/  LDG.E.128 R8, desc[UR4][R2.64] ;  /* 0x0000000402087981 */ /* 0x002ee2000c1e1d00 */
[----:B--2---:R-:W-:Y:S01]  /*00e0*/  IMAD.WIDE R4, R7, 0x4, R4 ;  /* 0x0000000407047825 */ /* 0x004fe200078e0204 */
[----:B---3--:R-:W-:Y:S02]  /*00f0*/  FMNMX R8, RZ, R8, !PT ;  /* 0x00000008ff087209 */ /* 0x008fe40007800000 */
[----:B------:R-:W-:Y:S02]  /*0100*/  FMNMX R9, RZ, R9, !PT ;  /* 0x00000009ff097209 */ /* 0x000fe40007800000 */
[----:B------:R-:W-:Y:S02]  /*0110*/  FMNMX R10, RZ, R10, !PT ;  /* 0x0000000aff0a7209 */ /* 0x000fe40007800000 */
[----:B------:R-:W-:-:S05]  /*0120*/  FMNMX R11, RZ, R11, !PT ;  /* 0x0000000bff0b7209 */ /* 0x000fca0007800000 */
[----:B------:R-:W-:Y:S01]  /*0130*/  STG.E.128 desc[UR4][R4.64], R8 ;  /* 0x0000000804007986 */ /* 0x000fe2000c101d04 */
[----:B------:R-:W-:Y:S05]  /*0140*/  EXIT ;  /* 0x000000000000794d */ /* 0x000fea0003800000 */
.L_x_0:
[----:B------:R-:W-:-:S00]  /*0150*/  BRA `(.L_x_0) ;  /* 0xfffffffc00fc7947 */ /* 0x000fc0000383ffff */
[----:B------:R-:W-:-:S00]  /*0160*/  NOP ;  /* 0x0000000000007918 */ /* 0x000fc00000000000 */
        /* <DEDUP_REMOVED lines=9> */
.L_x_2:


//--------------------- .text._Z10gpu_reluV1PfS_i --------------------------
	.section	.text._Z10gpu_reluV1PfS_i,"ax",@progbits
	.align	128
        .global         _Z10gpu_reluV1PfS_i
        .type           _Z10gpu_reluV1PfS_i,@function
        .size           _Z10gpu_reluV1PfS_i,(.L_x_3 - _Z10gpu_reluV1PfS_i)
        .other          _Z10gpu_reluV1PfS_i,@"STO_CUDA_ENTRY STV_DEFAULT"
_Z10gpu_reluV1PfS_i:
.text._Z10gpu_reluV1PfS_i:
[----:B------:R-:W-:Y:S01]  /*0000*/  LDC R1, c[0x0][0x37c] ;  /* 0x0000df00ff017b82 */ /* 0x000fe20000000800 */
[----:B------:R-:W0:Y:S01]  /*0010*/  S2R R7, SR_CTAID.X ;  /* 0x0000000000077919 */ /* 0x000e220000002500 */
[----:B------:R-:W0:Y:S01]  /*0020*/  LDCU UR4, c[0x0][0x360] ;  /* 0x00006c00ff0477ac */ /* 0x000e220008000800 */
[----:B------:R-:W0:Y:S01]  /*0030*/  S2R R0, SR_TID.X ;  /* 0x0000000000007919 */ /* 0x000e220000002100 */
[----:B------:R-:W1:Y:S01]  /*0040*/  LDCU UR5, c[0x0][0x390] ;  /* 0x00007200ff0577ac */ /* 0x000e620008000800 */
[----:B0-----:R-:W-:-:S05]  /*0050*/  IMAD R7, R7, UR4, R0 ;  /* 0x0000000407077c24 */ /* 0x001fca000f8e0200 */
[----:B-1----:R-:W-:-:S13]  /*0060*/  ISETP.GE.AND P0, PT, R7, UR5, PT ;  /* 0x0000000507007c0c */ /* 0x002fda000bf06270 */
[----:B------:R-:W-:Y:S05]  /*0070*/  @P0 EXIT ;  /* 0x000000000000094d */ /* 0x000fea0003800000 */
[----:B------:R-:W0:Y:S01]  /*0080*/  LDC.64 R2, c[0x0][0x380] ;  /* 0x0000e000ff027b82 */ /* 0x000e220000000a00 */
[----:B------:R-:W1:Y:S07]  /*0090*/  LDCU.64 UR4, c[0x0][0x358] ;  /* 0x00006b00ff0477ac */ /* 0x000e6e0008000a00 */
[----:B------:R-:W2:Y:S01]  /*00a0*/  LDC.64 R4, c[0x0][0x388] ;  /* 0x0000e200ff047b82 */ /* 0x000ea20000000a00 */
[----:B0-----:R-:W-:-:S06]  /*00b0*/  IMAD.WIDE R2, R7, 0x4, R2 ;  /* 0x0000000407027825 */ /* 0x001fcc00078e0202 */
[----:B-1----:R-:W3:Y:S01]  /*00c0*/  LDG.E R2, desc[UR4][R2.64] ;  /* 0x0000000402027981 */ /* 0x002ee2000c1e1900 */
[----:B--2---:R-:W-:Y:S01]  /*00d0*/  IMAD.WIDE R4, R7, 0x4, R4 ;  /* 0x0000000407047825 */ /* 0x004fe200078e0204 */
[----:B---3--:R-:W-:-:S05]  /*00e0*/  FMNMX R7, RZ, R2, !PT ;  /* 0x00000002ff077209 */ /* 0x008fca0007800000 */
[----:B------:R-:W-:Y:S01]  /*00f0*/  STG.E desc[UR4][R4.64], R7 ;  /* 0x0000000704007986 */ /* 0x000fe2000c101904 */
[----:B------:R-:W-:Y:S05]  /*0100*/  EXIT ;  /* 0x000000000000794d */ /* 0x000fea0003800000 */
.L_x_1:
        /* <DEDUP_REMOVED lines=15> */
.L_x_3:


//--------------------- .nv.shared.reserved.0     --------------------------
	.section	.nv.shared.reserved.0,"aw",@nobits
	.weak		__nv_reservedSMEM_offset_0_alias
	.size		__nv_reservedSMEM_offset_0_alias, 0, 64
	.other		__nv_reservedSMEM_offset_0_alias,@"STO_CUDA_RESERVED_SHARED STV_DEFAULT"
__nv_reservedSMEM_offset_0_alias:
	.zero		0
	.zero		64


//--------------------- .nv.constant0._Z10gpu_reluV3PfS_i --------------------------
	.section	.nv.constant0._Z10gpu_reluV3PfS_i,"a",@progbits
	.sectionflags	@""
	.align	4
.nv.constant0._Z10gpu_reluV3PfS_i:
	.zero		916


//--------------------- .nv.constant0._Z10gpu_reluV1PfS_i --------------------------
	.section	.nv.constant0._Z10gpu_reluV1PfS_i,"a",@progbits
	.sectionflags	@""
	.align	4
.nv.constant0._Z10gpu_reluV1PfS_i:
	.zero		916


//--------------------- SYMBOLS --------------------------

	.type		.nv.reservedSmem.offset0,@object
	.size		.nv.reservedSmem.offset0,0x4
